//
// Generated by NVIDIA NVVM Compiler
//
// Compiler Build ID: CL-36424714
// Cuda compilation tools, release 13.0, V13.0.88
// Based on NVVM 20.0.0
//

.version 9.0
.target sm_100
.address_size 64

	// .globl	_Z3addiPfS_

.visible .entry _Z3addiPfS_(
	.param .u32 _Z3addiPfS__param_0,
	.param .u64 .ptr .align 1 _Z3addiPfS__param_1,
	.param .u64 .ptr .align 1 _Z3addiPfS__param_2
)
{
	.reg .pred 	%p<10>;
	.reg .b32 	%r<23>;
	.reg .b32 	%f<88>;
	.reg .b64 	%rd<28>;

	ld.param.u32 	%r16, [_Z3addiPfS__param_0];
	ld.param.u64 	%rd15, [_Z3addiPfS__param_1];
	ld.param.u64 	%rd16, [_Z3addiPfS__param_2];
	cvta.to.global.u64 	%rd1, %rd16;
	cvta.to.global.u64 	%rd2, %rd15;
	setp.lt.s32 	%p1, %r16, 1;
	@%p1 bra 	$L__BB0_13;
	and.b32  	%r1, %r16, 15;
	setp.lt.u32 	%p2, %r16, 16;
	mov.b32 	%r20, 0;
	@%p2 bra 	$L__BB0_4;
	and.b32  	%r20, %r16, 2147483632;
	neg.s32 	%r18, %r20;
	add.s64 	%rd25, %rd2, 32;
	add.s64 	%rd24, %rd1, 32;
$L__BB0_3:
	.pragma "nounroll";
	ld.global.f32 	%f1, [%rd25+-32];
	ld.global.f32 	%f2, [%rd24+-32];
	add.f32 	%f3, %f1, %f2;
	st.global.f32 	[%rd24+-32], %f3;
	ld.global.f32 	%f4, [%rd25+-28];
	ld.global.f32 	%f5, [%rd24+-28];
	add.f32 	%f6, %f4, %f5;
	st.global.f32 	[%rd24+-28], %f6;
	ld.global.f32 	%f7, [%rd25+-24];
	ld.global.f32 	%f8, [%rd24+-24];
	add.f32 	%f9, %f7, %f8;
	st.global.f32 	[%rd24+-24], %f9;
	ld.global.f32 	%f10, [%rd25+-20];
	ld.global.f32 	%f11, [%rd24+-20];
	add.f32 	%f12, %f10, %f11;
	st.global.f32 	[%rd24+-20], %f12;
	ld.global.f32 	%f13, [%rd25+-16];
	ld.global.f32 	%f14, [%rd24+-16];
	add.f32 	%f15, %f13, %f14;
	st.global.f32 	[%rd24+-16], %f15;
	ld.global.f32 	%f16, [%rd25+-12];
	ld.global.f32 	%f17, [%rd24+-12];
	add.f32 	%f18, %f16, %f17;
	st.global.f32 	[%rd24+-12], %f18;
	ld.global.f32 	%f19, [%rd25+-8];
	ld.global.f32 	%f20, [%rd24+-8];
	add.f32 	%f21, %f19, %f20;
	st.global.f32 	[%rd24+-8], %f21;
	ld.global.f32 	%f22, [%rd25+-4];
	ld.global.f32 	%f23, [%rd24+-4];
	add.f32 	%f24, %f22, %f23;
	st.global.f32 	[%rd24+-4], %f24;
	ld.global.f32 	%f25, [%rd25];
	ld.global.f32 	%f26, [%rd24];
	add.f32 	%f27, %f25, %f26;
	st.global.f32 	[%rd24], %f27;
	ld.global.f32 	%f28, [%rd25+4];
	ld.global.f32 	%f29, [%rd24+4];
	add.f32 	%f30, %f28, %f29;
	st.global.f32 	[%rd24+4], %f30;
	ld.global.f32 	%f31, [%rd25+8];
	ld.global.f32 	%f32, [%rd24+8];
	add.f32 	%f33, %f31, %f32;
	st.global.f32 	[%rd24+8], %f33;
	ld.global.f32 	%f34, [%rd25+12];
	ld.global.f32 	%f35, [%rd24+12];
	add.f32 	%f36, %f34, %f35;
	st.global.f32 	[%rd24+12], %f36;
	ld.global.f32 	%f37, [%rd25+16];
	ld.global.f32 	%f38, [%rd24+16];
	add.f32 	%f39, %f37, %f38;
	st.global.f32 	[%rd24+16], %f39;
	ld.global.f32 	%f40, [%rd25+20];
	ld.global.f32 	%f41, [%rd24+20];
	add.f32 	%f42, %f40, %f41;
	st.global.f32 	[%rd24+20], %f42;
	ld.global.f32 	%f43, [%rd25+24];
	ld.global.f32 	%f44, [%rd24+24];
	add.f32 	%f45, %f43, %f44;
	st.global.f32 	[%rd24+24], %f45;
	ld.global.f32 	%f46, [%rd25+28];
	ld.global.f32 	%f47, [%rd24+28];
	add.f32 	%f48, %f46, %f47;
	st.global.f32 	[%rd24+28], %f48;
	add.s32 	%r18, %r18, 16;
	add.s64 	%rd25, %rd25, 64;
	add.s64 	%rd24, %rd24, 64;
	setp.ne.s32 	%p3, %r18, 0;
	@%p3 bra 	$L__BB0_3;
$L__BB0_4:
	setp.eq.s32 	%p4, %r1, 0;
	@%p4 bra 	$L__BB0_13;
	and.b32  	%r7, %r16, 7;
	setp.lt.u32 	%p5, %r1, 8;
	@%p5 bra 	$L__BB0_7;
	mul.wide.u32 	%rd17, %r20, 4;
	add.s64 	%rd18, %rd2, %rd17;
	ld.global.f32 	%f49, [%rd18];
	add.s64 	%rd19, %rd1, %rd17;
	ld.global.f32 	%f50, [%rd19];
	add.f32 	%f51, %f49, %f50;
	st.global.f32 	[%rd19], %f51;
	ld.global.f32 	%f52, [%rd18+4];
	ld.global.f32 	%f53, [%rd19+4];
	add.f32 	%f54, %f52, %f53;
	st.global.f32 	[%rd19+4], %f54;
	ld.global.f32 	%f55, [%rd18+8];
	ld.global.f32 	%f56, [%rd19+8];
	add.f32 	%f57, %f55, %f56;
	st.global.f32 	[%rd19+8], %f57;
	ld.global.f32 	%f58, [%rd18+12];
	ld.global.f32 	%f59, [%rd19+12];
	add.f32 	%f60, %f58, %f59;
	st.global.f32 	[%rd19+12], %f60;
	ld.global.f32 	%f61, [%rd18+16];
	ld.global.f32 	%f62, [%rd19+16];
	add.f32 	%f63, %f61, %f62;
	st.global.f32 	[%rd19+16], %f63;
	ld.global.f32 	%f64, [%rd18+20];
	ld.global.f32 	%f65, [%rd19+20];
	add.f32 	%f66, %f64, %f65;
	st.global.f32 	[%rd19+20], %f66;
	ld.global.f32 	%f67, [%rd18+24];
	ld.global.f32 	%f68, [%rd19+24];
	add.f32 	%f69, %f67, %f68;
	st.global.f32 	[%rd19+24], %f69;
	ld.global.f32 	%f70, [%rd18+28];
	ld.global.f32 	%f71, [%rd19+28];
	add.f32 	%f72, %f70, %f71;
	st.global.f32 	[%rd19+28], %f72;
	add.s32 	%r20, %r20, 8;
$L__BB0_7:
	setp.eq.s32 	%p6, %r7, 0;
	@%p6 bra 	$L__BB0_13;
	and.b32  	%r10, %r16, 3;
	setp.lt.u32 	%p7, %r7, 4;
	@%p7 bra 	$L__BB0_10;
	mul.wide.u32 	%rd20, %r20, 4;
	add.s64 	%rd21, %rd2, %rd20;
	ld.global.f32 	%f73, [%rd21];
	add.s64 	%rd22, %rd1, %rd20;
	ld.global.f32 	%f74, [%rd22];
	add.f32 	%f75, %f73, %f74;
	st.global.f32 	[%rd22], %f75;
	ld.global.f32 	%f76, [%rd21+4];
	ld.global.f32 	%f77, [%rd22+4];
	add.f32 	%f78, %f76, %f77;
	st.global.f32 	[%rd22+4], %f78;
	ld.global.f32 	%f79, [%rd21+8];
	ld.global.f32 	%f80, [%rd22+8];
	add.f32 	%f81, %f79, %f80;
	st.global.f32 	[%rd22+8], %f81;
	ld.global.f32 	%f82, [%rd21+12];
	ld.global.f32 	%f83, [%rd22+12];
	add.f32 	%f84, %f82, %f83;
	st.global.f32 	[%rd22+12], %f84;
	add.s32 	%r20, %r20, 4;
$L__BB0_10:
	setp.eq.s32 	%p8, %r10, 0;
	@%p8 bra 	$L__BB0_13;
	mul.wide.u32 	%rd23, %r20, 4;
	add.s64 	%rd27, %rd1, %rd23;
	add.s64 	%rd26, %rd2, %rd23;
	neg.s32 	%r22, %r10;
$L__BB0_12:
	.pragma "nounroll";
	ld.global.f32 	%f85, [%rd26];
	ld.global.f32 	%f86, [%rd27];
	add.f32 	%f87, %f85, %f86;
	st.global.f32 	[%rd27], %f87;
	add.s64 	%rd27, %rd27, 4;
	add.s64 	%rd26, %rd26, 4;
	add.s32 	%r22, %r22, 1;
	setp.ne.s32 	%p9, %r22, 0;
	@%p9 bra 	$L__BB0_12;
$L__BB0_13:
	ret;

}
	// .globl	_Z11add_threadsiPfS_
.visible .entry _Z11add_threadsiPfS_(
	.param .u32 _Z11add_threadsiPfS__param_0,
	.param .u64 .ptr .align 1 _Z11add_threadsiPfS__param_1,
	.param .u64 .ptr .align 1 _Z11add_threadsiPfS__param_2
)
{
	.reg .pred 	%p<7>;
	.reg .b32 	%r<27>;
	.reg .b32 	%f<16>;
	.reg .b64 	%rd<24>;

	ld.param.u32 	%r11, [_Z11add_threadsiPfS__param_0];
	ld.param.u64 	%rd7, [_Z11add_threadsiPfS__param_1];
	ld.param.u64 	%rd8, [_Z11add_threadsiPfS__param_2];
	cvta.to.global.u64 	%rd1, %rd8;
	cvta.to.global.u64 	%rd2, %rd7;
	mov.u32 	%r26, %tid.x;
	mov.u32 	%r2, %ntid.x;
	setp.ge.s32 	%p1, %r26, %r11;
	@%p1 bra 	$L__BB1_6;
	add.s32 	%r12, %r26, %r2;
	max.u32 	%r13, %r11, %r12;
	setp.lt.u32 	%p2, %r12, %r11;
	selp.u32 	%r14, 1, 0, %p2;
	add.s32 	%r15, %r12, %r14;
	sub.s32 	%r16, %r13, %r15;
	div.u32 	%r17, %r16, %r2;
	add.s32 	%r3, %r17, %r14;
	and.b32  	%r18, %r3, 3;
	setp.eq.s32 	%p3, %r18, 3;
	@%p3 bra 	$L__BB1_4;
	add.s32 	%r19, %r3, 1;
	and.b32  	%r20, %r19, 3;
	mul.wide.u32 	%rd23, %r26, 4;
	mul.wide.u32 	%rd4, %r2, 4;
	neg.s32 	%r24, %r20;
	mad.lo.s32 	%r26, %r2, %r20, %r26;
$L__BB1_3:
	.pragma "nounroll";
	add.s64 	%rd9, %rd2, %rd23;
	ld.global.f32 	%f1, [%rd9];
	add.s64 	%rd10, %rd1, %rd23;
	ld.global.f32 	%f2, [%rd10];
	add.f32 	%f3, %f1, %f2;
	st.global.f32 	[%rd10], %f3;
	add.s64 	%rd23, %rd23, %rd4;
	add.s32 	%r24, %r24, 1;
	setp.ne.s32 	%p4, %r24, 0;
	@%p4 bra 	$L__BB1_3;
$L__BB1_4:
	setp.lt.u32 	%p5, %r3, 3;
	@%p5 bra 	$L__BB1_6;
$L__BB1_5:
	mul.wide.u32 	%rd11, %r26, 4;
	add.s64 	%rd12, %rd2, %rd11;
	ld.global.f32 	%f4, [%rd12];
	add.s64 	%rd13, %rd1, %rd11;
	ld.global.f32 	%f5, [%rd13];
	add.f32 	%f6, %f4, %f5;
	st.global.f32 	[%rd13], %f6;
	add.s32 	%r21, %r26, %r2;
	mul.wide.u32 	%rd14, %r21, 4;
	add.s64 	%rd15, %rd2, %rd14;
	ld.global.f32 	%f7, [%rd15];
	add.s64 	%rd16, %rd1, %rd14;
	ld.global.f32 	%f8, [%rd16];
	add.f32 	%f9, %f7, %f8;
	st.global.f32 	[%rd16], %f9;
	add.s32 	%r22, %r21, %r2;
	mul.wide.u32 	%rd17, %r22, 4;
	add.s64 	%rd18, %rd2, %rd17;
	ld.global.f32 	%f10, [%rd18];
	add.s64 	%rd19, %rd1, %rd17;
	ld.global.f32 	%f11, [%rd19];
	add.f32 	%f12, %f10, %f11;
	st.global.f32 	[%rd19], %f12;
	add.s32 	%r23, %r22, %r2;
	mul.wide.u32 	%rd20, %r23, 4;
	add.s64 	%rd21, %rd2, %rd20;
	ld.global.f32 	%f13, [%rd21];
	add.s64 	%rd22, %rd1, %rd20;
	ld.global.f32 	%f14, [%rd22];
	add.f32 	%f15, %f13, %f14;
	st.global.f32 	[%rd22], %f15;
	add.s32 	%r26, %r23, %r2;
	setp.lt.s32 	%p6, %r26, %r11;
	@%p6 bra 	$L__BB1_5;
$L__BB1_6:
	ret;

}


// ===== COMPILED SASS (sm_100) =====

	.target	sm_100

	.elftype	@"ET_EXEC"


//--------------------- .note.nv.tkinfo           --------------------------
	.section	.note.nv.tkinfo,"",@"SHT_NOTE"
	.sectionflags	@"SHF_NOTE_NV_TKINFO"
	.tkinfo
        /*0018*/ 	.word	0x00000002
        /*0030*/ 	.string	""
        /*0030*/ 	.string	"ptxas"
        /*0030*/ 	.string	"Cuda compilation tools, release 13.0, V13.0.88"
        /*0030*/ 	.string	"Build cuda_13.0.r13.0/compiler.36424714_0"
        /*0030*/ 	.string	"-arch sm_100 -m 64 "



//--------------------- .note.nv.cuinfo           --------------------------
	.section	.note.nv.cuinfo,"",@"SHT_NOTE"
	.sectionflags	@"SHF_NOTE_NV_CUINFO"
        /*0018*/ 	.short	0x0002
        /*001a*/ 	.short	0x0064
        /*001c*/ 	.short	0x0082
	.zero		2


//--------------------- .nv.info                  --------------------------
	.section	.nv.info,"",@"SHT_CUDA_INFO"
	.align	4


	//----- nvinfo : EIATTR_REGCOUNT
	.align		4
        /*0000*/ 	.byte	0x04, 0x2f
        /*0002*/ 	.short	(.L_1 - .L_0)
	.align		4
.L_0:
        /*0004*/ 	.word	index@(_Z3addiPfS_)
        /*0008*/ 	.word	0x00000012


	//----- nvinfo : EIATTR_FRAME_SIZE
	.align		4
.L_1:
        /*000c*/ 	.byte	0x04, 0x11
        /*000e*/ 	.short	(.L_3 - .L_2)
	.align		4
.L_2:
        /*0010*/ 	.word	index@(_Z3addiPfS_)
        /*0014*/ 	.word	0x00000000


	//----- nvinfo : EIATTR_REGCOUNT
	.align		4
.L_3:
        /*0018*/ 	.byte	0x04, 0x2f
        /*001a*/ 	.short	(.L_5 - .L_4)
	.align		4
.L_4:
        /*001c*/ 	.word	index@(_Z11add_threadsiPfS_)
        /*0020*/ 	.word	0x0000001a


	//----- nvinfo : EIATTR_FRAME_SIZE
	.align		4
.L_5:
        /*0024*/ 	.byte	0x04, 0x11
        /*0026*/ 	.short	(.L_7 - .L_6)
	.align		4
.L_6:
        /*0028*/ 	.word	index@(_Z11add_threadsiPfS_)
        /*002c*/ 	.word	0x00000000


	//----- nvinfo : EIATTR_MIN_STACK_SIZE
	.align		4
.L_7:
        /*0030*/ 	.byte	0x04, 0x12
        /*0032*/ 	.short	(.L_9 - .L_8)
	.align		4
.L_8:
        /*0034*/ 	.word	index@(_Z11add_threadsiPfS_)
        /*0038*/ 	.word	0x00000000


	//----- nvinfo : EIATTR_MIN_STACK_SIZE
	.align		4
.L_9:
        /*003c*/ 	.byte	0x04, 0x12
        /*003e*/ 	.short	(.L_11 - .L_10)
	.align		4
.L_10:
        /*0040*/ 	.word	index@(_Z3addiPfS_)
        /*0044*/ 	.word	0x00000000
.L_11:


//--------------------- .nv.compat                --------------------------
	.section	.nv.compat,"",@"SHT_CUDA_COMPAT_INFO"
	.align	4
        /*0000*/ 	.byte	0x02, 0x09, 0x00, 0x00, 0x02, 0x02, 0x01, 0x00, 0x02, 0x05, 0x05, 0x00, 0x03, 0x07, 0x01, 0x01
        /*0010*/ 	.byte	0x02, 0x03, 0x00, 0x00, 0x02, 0x06, 0x01, 0x00, 0x04, 0x0b, 0x08, 0x00, 0x09, 0x00, 0x00, 0x00
        /*0020*/ 	.byte	0x00, 0x00, 0x00, 0x00


//--------------------- .nv.info._Z11add_threadsiPfS_ --------------------------
	.section	.nv.info._Z11add_threadsiPfS_,"",@"SHT_CUDA_INFO"
	.sectionflags	@""
	.align	4


	//----- nvinfo : EIATTR_CUDA_API_VERSION
	.align		4
        /*0000*/ 	.byte	0x04, 0x37
        /*0002*/ 	.short	(.L_13 - .L_12)
.L_12:
        /*0004*/ 	.word	0x00000082


	//----- nvinfo : EIATTR_KPARAM_INFO
	.align		4
.L_13:
        /*0008*/ 	.byte	0x04, 0x17
        /*000a*/ 	.short	(.L_15 - .L_14)
.L_14:
        /*000c*/ 	.word	0x00000000
        /*0010*/ 	.short	0x0002
        /*0012*/ 	.short	0x0010
        /*0014*/ 	.byte	0x00, 0xf5, 0x21, 0x00


	//----- nvinfo : EIATTR_KPARAM_INFO
	.align		4
.L_15:
        /*0018*/ 	.byte	0x04, 0x17
        /*001a*/ 	.short	(.L_17 - .L_16)
.L_16:
        /*001c*/ 	.word	0x00000000
        /*0020*/ 	.short	0x0001
        /*0022*/ 	.short	0x0008
        /*0024*/ 	.byte	0x00, 0xf5, 0x21, 0x00


	//----- nvinfo : EIATTR_KPARAM_INFO
	.align		4
.L_17:
        /*0028*/ 	.byte	0x04, 0x17
        /*002a*/ 	.short	(.L_19 - .L_18)
.L_18:
        /*002c*/ 	.word	0x00000000
        /*0030*/ 	.short	0x0000
        /*0032*/ 	.short	0x0000
        /*0034*/ 	.byte	0x00, 0xf0, 0x11, 0x00


	//----- nvinfo : EIATTR_SPARSE_MMA_MASK
	.align		4
.L_19:
        /*0038*/ 	.byte	0x03, 0x50
        /*003a*/ 	.short	0x0000


	//----- nvinfo : EIATTR_MAXREG_COUNT
	.align		4
        /*003c*/ 	.byte	0x03, 0x1b
        /*003e*/ 	.short	0x00ff


	//----- nvinfo : EIATTR_MERCURY_ISA_VERSION
	.align		4
        /*0040*/ 	.byte	0x03, 0x5f
        /*0042*/ 	.short	0x0101


	//----- nvinfo : EIATTR_VRC_CTA_INIT_COUNT
	.align		4
        /*0044*/ 	.byte	0x02, 0x4a
	.zero		1
	.zero		1


	//----- nvinfo : EIATTR_EXIT_INSTR_OFFSETS
	.align		4
        /*0048*/ 	.byte	0x04, 0x1c
        /*004a*/ 	.short	(.L_21 - .L_20)


	//   ....[0]....
.L_20:
        /*004c*/ 	.word	0x00000050


	//   ....[1]....
        /*0050*/ 	.word	0x00000380


	//   ....[2]....
        /*0054*/ 	.word	0x00000590


	//----- nvinfo : EIATTR_CRS_STACK_SIZE
	.align		4
.L_21:
        /*0058*/ 	.byte	0x04, 0x1e
        /*005a*/ 	.short	(.L_23 - .L_22)
.L_22:
        /*005c*/ 	.word	0x00000000


	//----- nvinfo : EIATTR_CBANK_PARAM_SIZE
	.align		4
.L_23:
        /*0060*/ 	.byte	0x03, 0x19
        /*0062*/ 	.short	0x0018


	//----- nvinfo : EIATTR_PARAM_CBANK
	.align		4
        /*0064*/ 	.byte	0x04, 0x0a
        /*0066*/ 	.short	(.L_25 - .L_24)
	.align		4
.L_24:
        /*0068*/ 	.word	index@(.nv.constant0._Z11add_threadsiPfS_)
        /*006c*/ 	.short	0x0380
        /*006e*/ 	.short	0x0018


	//----- nvinfo : EIATTR_SW_WAR
	.align		4
.L_25:
        /*0070*/ 	.byte	0x04, 0x36
        /*0072*/ 	.short	(.L_27 - .L_26)
.L_26:
        /*0074*/ 	.word	0x00000008
.L_27:


//--------------------- .nv.info._Z3addiPfS_      --------------------------
	.section	.nv.info._Z3addiPfS_,"",@"SHT_CUDA_INFO"
	.sectionflags	@""
	.align	4


	//----- nvinfo : EIATTR_CUDA_API_VERSION
	.align		4
        /*0000*/ 	.byte	0x04, 0x37
        /*0002*/ 	.short	(.L_29 - .L_28)
.L_28:
        /*0004*/ 	.word	0x00000082


	//----- nvinfo : EIATTR_KPARAM_INFO
	.align		4
.L_29:
        /*0008*/ 	.byte	0x04, 0x17
        /*000a*/ 	.short	(.L_31 - .L_30)
.L_30:
        /*000c*/ 	.word	0x00000000
        /*0010*/ 	.short	0x0002
        /*0012*/ 	.short	0x0010
        /*0014*/ 	.byte	0x00, 0xf5, 0x21, 0x00


	//----- nvinfo : EIATTR_KPARAM_INFO
	.align		4
.L_31:
        /*0018*/ 	.byte	0x04, 0x17
        /*001a*/ 	.short	(.L_33 - .L_32)
.L_32:
        /*001c*/ 	.word	0x00000000
        /*0020*/ 	.short	0x0001
        /*0022*/ 	.short	0x0008
        /*0024*/ 	.byte	0x00, 0xf5, 0x21, 0x00


	//----- nvinfo : EIATTR_KPARAM_INFO
	.align		4
.L_33:
        /*0028*/ 	.byte	0x04, 0x17
        /*002a*/ 	.short	(.L_35 - .L_34)
.L_34:
        /*002c*/ 	.word	0x00000000
        /*0030*/ 	.short	0x0000
        /*0032*/ 	.short	0x0000
        /*0034*/ 	.byte	0x00, 0xf0, 0x11, 0x00


	//----- nvinfo : EIATTR_SPARSE_MMA_MASK
	.align		4
.L_35:
        /*0038*/ 	.byte	0x03, 0x50
        /*003a*/ 	.short	0x0000


	//----- nvinfo : EIATTR_MAXREG_COUNT
	.align		4
        /*003c*/ 	.byte	0x03, 0x1b
        /*003e*/ 	.short	0x00ff


	//----- nvinfo : EIATTR_MERCURY_ISA_VERSION
	.align		4
        /*0040*/ 	.byte	0x03, 0x5f
        /*0042*/ 	.short	0x0101


	//----- nvinfo : EIATTR_VRC_CTA_INIT_COUNT
	.align		4
        /*0044*/ 	.byte	0x02, 0x4a
	.zero		1
	.zero		1


	//----- nvinfo : EIATTR_EXIT_INSTR_OFFSETS
	.align		4
        /*0048*/ 	.byte	0x04, 0x1c
        /*004a*/ 	.short	(.L_37 - .L_36)


	//   ....[0]....
.L_36:
        /*004c*/ 	.word	0x00000030


	//   ....[1]....
        /*0050*/ 	.word	0x00000600


	//   ....[2]....
        /*0054*/ 	.word	0x000008a0


	//   ....[3]....
        /*0058*/ 	.word	0x00000a40


	//   ....[4]....
        /*005c*/ 	.word	0x00000b90


	//----- nvinfo : EIATTR_CBANK_PARAM_SIZE
	.align		4
.L_37:
        /*0060*/ 	.byte	0x03, 0x19
        /*0062*/ 	.short	0x0018


	//----- nvinfo : EIATTR_PARAM_CBANK
	.align		4
        /*0064*/ 	.byte	0x04, 0x0a
        /*0066*/ 	.short	(.L_39 - .L_38)
	.align		4
.L_38:
        /*0068*/ 	.word	index@(.nv.constant0._Z3addiPfS_)
        /*006c*/ 	.short	0x0380
        /*006e*/ 	.short	0x0018


	//----- nvinfo : EIATTR_SW_WAR
	.align		4
.L_39:
        /*0070*/ 	.byte	0x04, 0x36
        /*0072*/ 	.short	(.L_41 - .L_40)
.L_40:
        /*0074*/ 	.word	0x00000008
.L_41:


//--------------------- .nv.callgraph             --------------------------
	.section	.nv.callgraph,"",@"SHT_CUDA_CALLGRAPH"
	.align	4
	.sectionentsize	8
	.align		4
        /*0000*/ 	.word	0x00000000
	.align		4
        /*0004*/ 	.word	0xffffffff
	.align		4
        /*0008*/ 	.word	0x00000000
	.align		4
        /*000c*/ 	.word	0xfffffffe
	.align		4
        /*0010*/ 	.word	0x00000000
	.align		4
        /*0014*/ 	.word	0xfffffffd
	.align		4
        /*0018*/ 	.word	0x00000000
	.align		4
        /*001c*/ 	.word	0xfffffffc


//--------------------- .text._Z11add_threadsiPfS_ --------------------------
	.section	.text._Z11add_threadsiPfS_,"ax",@progbits
	.align	128
        .global         _Z11add_threadsiPfS_
        .type           _Z11add_threadsiPfS_,@function
        .size           _Z11add_threadsiPfS_,(.L_x_11 - _Z11add_threadsiPfS_)
        .other          _Z11add_threadsiPfS_,@"STO_CUDA_ENTRY STV_DEFAULT"
_Z11add_threadsiPfS_:
.text._Z11add_threadsiPfS_:
[----:B------:R-:W-:Y:S01]  /*0000*/  LDC R1, c[0x0][0x37c] ;  /* 0x0000df00ff017b82 */ /* 0x000fe20000000800 */
[----:B------:R-:W0:Y:S01]  /*0010*/  S2R R3, SR_TID.X ;  /* 0x0000000000037919 */ /* 0x000e220000002100 */
[----:B------:R-:W0:Y:S06]  /*0020*/  LDCU UR6, c[0x0][0x380] ;  /* 0x00007000ff0677ac */ /* 0x000e2c0008000800 */
[----:B------:R-:W1:Y:S01]  /*0030*/  LDC R0, c[0x0][0x360] ;  /* 0x0000d800ff007b82 */ /* 0x000e620000000800 */
[----:B0-----:R-:W-:-:S13]  /*0040*/  ISETP.GE.AND P0, PT, R3, UR6, PT ;  /* 0x0000000603007c0c */ /* 0x001fda000bf06270 */
[----:B------:R-:W-:Y:S05]  /*0050*/  @P0 EXIT ;  /* 0x000000000000094d */ /* 0x000fea0003800000 */
[----:B-1----:R-:W0:Y:S01]  /*0060*/  I2F.U32.RP R8, R0 ;  /* 0x0000000000087306 */ /* 0x002e220000209000 */
[----:B------:R-:W-:Y:S01]  /*0070*/  IADD3 R2, PT, PT, R3, R0, RZ ;  /* 0x0000000003027210 */ /* 0x000fe20007ffe0ff */
[----:B------:R-:W1:Y:S01]  /*0080*/  LDCU.64 UR4, c[0x0][0x358] ;  /* 0x00006b00ff0477ac */ /* 0x000e620008000a00 */
[----:B------:R-:W-:Y:S01]  /*0090*/  ISETP.NE.U32.AND P2, PT, R0, RZ, PT ;  /* 0x000000ff0000720c */ /* 0x000fe20003f45070 */
[----:B------:R-:W-:Y:S01]  /*00a0*/  BSSY.RECONVERGENT B0, `(.L_x_0) ;  /* 0x000002d000007945 */ /* 0x000fe20003800200 */
[C---:B------:R-:W-:Y:S01]  /*00b0*/  ISETP.GE.U32.AND P0, PT, R2.reuse, UR6, PT ;  /* 0x0000000602007c0c */ /* 0x040fe2000bf06070 */
[----:B------:R-:W2:Y:S01]  /*00c0*/  LDCU.64 UR8, c[0x0][0x388] ;  /* 0x00007100ff0877ac */ /* 0x000ea20008000a00 */
[----:B------:R-:W-:Y:S02]  /*00d0*/  VIMNMX.U32 R7, PT, PT, R2, UR6, !PT ;  /* 0x0000000602077c48 */ /* 0x000fe4000ffe0000 */
[----:B------:R-:W-:Y:S01]  /*00e0*/  SEL R6, RZ, 0x1, P0 ;  /* 0x00000001ff067807 */ /* 0x000fe20000000000 */
[----:B------:R-:W3:Y:S03]  /*00f0*/  LDCU.64 UR10, c[0x0][0x390] ;  /* 0x00007200ff0a77ac */ /* 0x000ee60008000a00 */
[----:B------:R-:W-:Y:S01]  /*0100*/  IADD3 R7, PT, PT, R7, -R2, -R6 ;  /* 0x8000000207077210 */ /* 0x000fe20007ffe806 */
[----:B0-----:R-:W0:Y:S02]  /*0110*/  MUFU.RCP R8, R8 ;  /* 0x0000000800087308 */ /* 0x001e240000001000 */
[----:B0-----:R-:W-:-:S06]  /*0120*/  IADD3 R4, PT, PT, R8, 0xffffffe, RZ ;  /* 0x0ffffffe08047810 */ /* 0x001fcc0007ffe0ff */
[----:B------:R0:W4:Y:S02]  /*0130*/  F2I.FTZ.U32.TRUNC.NTZ R5, R4 ;  /* 0x0000000400057305 */ /* 0x000124000021f000 */
[----:B0-----:R-:W-:Y:S02]  /*0140*/  IMAD.MOV.U32 R4, RZ, RZ, RZ ;  /* 0x000000ffff047224 */ /* 0x001fe400078e00ff */
[----:B----4-:R-:W-:-:S04]  /*0150*/  IMAD.MOV R9, RZ, RZ, -R5 ;  /* 0x000000ffff097224 */ /* 0x010fc800078e0a05 */
[----:B------:R-:W-:-:S04]  /*0160*/  IMAD R9, R9, R0, RZ ;  /* 0x0000000009097224 */ /* 0x000fc800078e02ff */
[----:B------:R-:W-:-:S06]  /*0170*/  IMAD.HI.U32 R8, R5, R9, R4 ;  /* 0x0000000905087227 */ /* 0x000fcc00078e0004 */
[----:B------:R-:W-:-:S05]  /*0180*/  IMAD.HI.U32 R5, R8, R7, RZ ;  /* 0x0000000708057227 */ /* 0x000fca00078e00ff */
[----:B------:R-:W-:-:S05]  /*0190*/  IADD3 R2, PT, PT, -R5, RZ, RZ ;  /* 0x000000ff05027210 */ /* 0x000fca0007ffe1ff */
[----:B------:R-:W-:-:S05]  /*01a0*/  IMAD R7, R0, R2, R7 ;  /* 0x0000000200077224 */ /* 0x000fca00078e0207 */
[----:B------:R-:W-:-:S13]  /*01b0*/  ISETP.GE.U32.AND P0, PT, R7, R0, PT ;  /* 0x000000000700720c */ /* 0x000fda0003f06070 */
[----:B------:R-:W-:Y:S01]  /*01c0*/  @P0 IMAD.IADD R7, R7, 0x1, -R0 ;  /* 0x0000000107070824 */ /* 0x000fe200078e0a00 */
[----:B------:R-:W-:-:S04]  /*01d0*/  @P0 IADD3 R5, PT, PT, R5, 0x1, RZ ;  /* 0x0000000105050810 */ /* 0x000fc80007ffe0ff */
[----:B------:R-:W-:-:S13]  /*01e0*/  ISETP.GE.U32.AND P1, PT, R7, R0, PT ;  /* 0x000000000700720c */ /* 0x000fda0003f26070 */
[----:B------:R-:W-:Y:S01]  /*01f0*/  @P1 VIADD R5, R5, 0x1 ;  /* 0x0000000105051836 */ /* 0x000fe20000000000 */
[----:B------:R-:W-:-:S04]  /*0200*/  @!P2 LOP3.LUT R5, RZ, R0, RZ, 0x33, !PT ;  /* 0x00000000ff05a212 */ /* 0x000fc800078e33ff */
[----:B------:R-:W-:-:S04]  /*0210*/  IADD3 R2, PT, PT, R6, R5, RZ ;  /* 0x0000000506027210 */ /* 0x000fc80007ffe0ff */
[C---:B------:R-:W-:Y:S02]  /*0220*/  LOP3.LUT R4, R2.reuse, 0x3, RZ, 0xc0, !PT ;  /* 0x0000000302047812 */ /* 0x040fe400078ec0ff */
[----:B------:R-:W-:Y:S02]  /*0230*/  ISETP.GE.U32.AND P0, PT, R2, 0x3, PT ;  /* 0x000000030200780c */ /* 0x000fe40003f06070 */
[----:B------:R-:W-:-:S13]  /*0240*/  ISETP.NE.AND P1, PT, R4, 0x3, PT ;  /* 0x000000030400780c */ /* 0x000fda0003f25270 */
[----:B-123--:R-:W-:Y:S05]  /*0250*/  @!P1 BRA `(.L_x_1) ;  /* 0x0000000000449947 */ /* 0x00efea0003800000 */
[----:B------:R-:W-:Y:S02]  /*0260*/  VIADD R2, R2, 0x1 ;  /* 0x0000000102027836 */ /* 0x000fe40000000000 */
[----:B------:R-:W-:-:S03]  /*0270*/  IMAD.WIDE.U32 R4, R3, 0x4, RZ ;  /* 0x0000000403047825 */ /* 0x000fc600078e00ff */
[----:B------:R-:W-:-:S05]  /*0280*/  LOP3.LUT R2, R2, 0x3, RZ, 0xc0, !PT ;  /* 0x0000000302027812 */ /* 0x000fca00078ec0ff */
[C---:B------:R-:W-:Y:S01]  /*0290*/  IMAD R3, R2.reuse, R0, R3 ;  /* 0x0000000002037224 */ /* 0x040fe200078e0203 */
[----:B------:R-:W-:-:S07]  /*02a0*/  IADD3 R2, PT, PT, -R2, RZ, RZ ;  /* 0x000000ff02027210 */ /* 0x000fce0007ffe1ff */
.L_x_2:
[C---:B------:R-:W-:Y:S02]  /*02b0*/  IADD3 R8, P1, PT, R4.reuse, UR8, RZ ;  /* 0x0000000804087c10 */ /* 0x040fe4000ff3e0ff */
[----:B0-----:R-:W-:Y:S02]  /*02c0*/  IADD3 R6, P2, PT, R4, UR10, RZ ;  /* 0x0000000a04067c10 */ /* 0x001fe4000ff5e0ff */
[C---:B------:R-:W-:Y:S02]  /*02d0*/  IADD3.X R9, PT, PT, R5.reuse, UR9, RZ, P1, !PT ;  /* 0x0000000905097c10 */ /* 0x040fe40008ffe4ff */
[----:B------:R-:W-:-:S03]  /*02e0*/  IADD3.X R7, PT, PT, R5, UR11, RZ, P2, !PT ;  /* 0x0000000b05077c10 */ /* 0x000fc600097fe4ff */
[----:B------:R-:W2:Y:S04]  /*02f0*/  LDG.E R8, desc[UR4][R8.64] ;  /* 0x0000000408087981 */ /* 0x000ea8000c1e1900 */
[----:B------:R-:W2:Y:S01]  /*0300*/  LDG.E R11, desc[UR4][R6.64] ;  /* 0x00000004060b7981 */ /* 0x000ea2000c1e1900 */
[----:B------:R-:W-:Y:S02]  /*0310*/  VIADD R2, R2, 0x1 ;  /* 0x0000000102027836 */ /* 0x000fe40000000000 */
[----:B------:R-:W-:-:S03]  /*0320*/  IMAD.WIDE.U32 R4, R0, 0x4, R4 ;  /* 0x0000000400047825 */ /* 0x000fc600078e0004 */
[----:B------:R-:W-:Y:S01]  /*0330*/  ISETP.NE.AND P1, PT, R2, RZ, PT ;  /* 0x000000ff0200720c */ /* 0x000fe20003f25270 */
[----:B--2---:R-:W-:-:S05]  /*0340*/  FADD R11, R8, R11 ;  /* 0x0000000b080b7221 */ /* 0x004fca0000000000 */
[----:B------:R0:W-:Y:S07]  /*0350*/  STG.E desc[UR4][R6.64], R11 ;  /* 0x0000000b06007986 */ /* 0x0001ee000c101904 */
[----:B------:R-:W-:Y:S05]  /*0360*/  @P1 BRA `(.L_x_2) ;  /* 0xfffffffc00d01947 */ /* 0x000fea000383ffff */
.L_x_1:
[----:B------:R-:W-:Y:S05]  /*0370*/  BSYNC.RECONVERGENT B0 ;  /* 0x0000000000007941 */ /* 0x000fea0003800200 */
.L_x_0:
[----:B------:R-:W-:Y:S05]  /*0380*/  @!P0 EXIT ;  /* 0x000000000000894d */ /* 0x000fea0003800000 */
.L_x_3:
[----:B0-----:R-:W0:Y:S08]  /*0390*/  LDC.64 R6, c[0x0][0x388] ;  /* 0x0000e200ff067b82 */ /* 0x001e300000000a00 */
[----:B------:R-:W1:Y:S01]  /*03a0*/  LDC.64 R4, c[0x0][0x390] ;  /* 0x0000e400ff047b82 */ /* 0x000e620000000a00 */
[----:B0-----:R-:W-:-:S06]  /*03b0*/  IMAD.WIDE.U32 R8, R3, 0x4, R6 ;  /* 0x0000000403087825 */ /* 0x001fcc00078e0006 */
[----:B------:R-:W2:Y:S01]  /*03c0*/  LDG.E R8, desc[UR4][R8.64] ;  /* 0x0000000408087981 */ /* 0x000ea2000c1e1900 */
[----:B-1----:R-:W-:-:S05]  /*03d0*/  IMAD.WIDE.U32 R10, R3, 0x4, R4 ;  /* 0x00000004030a7825 */ /* 0x002fca00078e0004 */
[----:B------:R-:W2:Y:S01]  /*03e0*/  LDG.E R13, desc[UR4][R10.64] ;  /* 0x000000040a0d7981 */ /* 0x000ea2000c1e1900 */
[----:B------:R-:W-:-:S05]  /*03f0*/  IADD3 R15, PT, PT, R0, R3, RZ ;  /* 0x00000003000f7210 */ /* 0x000fca0007ffe0ff */
[----:B------:R-:W-:-:S04]  /*0400*/  IMAD.WIDE.U32 R2, R15, 0x4, R6 ;  /* 0x000000040f027825 */ /* 0x000fc800078e0006 */
[----:B--2---:R-:W-:Y:S01]  /*0410*/  FADD R17, R8, R13 ;  /* 0x0000000d08117221 */ /* 0x004fe20000000000 */
[----:B------:R-:W-:-:S04]  /*0420*/  IMAD.WIDE.U32 R12, R15, 0x4, R4 ;  /* 0x000000040f0c7825 */ /* 0x000fc800078e0004 */
[----:B------:R0:W-:Y:S04]  /*0430*/  STG.E desc[UR4][R10.64], R17 ;  /* 0x000000110a007986 */ /* 0x0001e8000c101904 */
[----:B------:R-:W2:Y:S04]  /*0440*/  LDG.E R2, desc[UR4][R2.64] ;  /* 0x0000000402027981 */ /* 0x000ea8000c1e1900 */
[----:B------:R-:W2:Y:S01]  /*0450*/  LDG.E R19, desc[UR4][R12.64] ;  /* 0x000000040c137981 */ /* 0x000ea2000c1e1900 */
[----:B------:R-:W-:-:S04]  /*0460*/  IMAD.IADD R21, R15, 0x1, R0 ;  /* 0x000000010f157824 */ /* 0x000fc800078e0200 */
[----:B------:R-:W-:-:S04]  /*0470*/  IMAD.WIDE.U32 R8, R21, 0x4, R6 ;  /* 0x0000000415087825 */ /* 0x000fc800078e0006 */
[----:B------:R-:W-:-:S04]  /*0480*/  IMAD.WIDE.U32 R14, R21, 0x4, R4 ;  /* 0x00000004150e7825 */ /* 0x000fc800078e0004 */
[----:B--2---:R-:W-:-:S05]  /*0490*/  FADD R19, R2, R19 ;  /* 0x0000001302137221 */ /* 0x004fca0000000000 */
[----:B------:R1:W-:Y:S04]  /*04a0*/  STG.E desc[UR4][R12.64], R19 ;  /* 0x000000130c007986 */ /* 0x0003e8000c101904 */
[----:B------:R-:W2:Y:S04]  /*04b0*/  LDG.E R8, desc[UR4][R8.64] ;  /* 0x0000000408087981 */ /* 0x000ea8000c1e1900 */
[----:B------:R-:W2:Y:S01]  /*04c0*/  LDG.E R23, desc[UR4][R14.64] ;  /* 0x000000040e177981 */ /* 0x000ea2000c1e1900 */
[----:B------:R-:W-:-:S05]  /*04d0*/  IADD3 R21, PT, PT, R21, R0, RZ ;  /* 0x0000000015157210 */ /* 0x000fca0007ffe0ff */
[----:B------:R-:W-:-:S04]  /*04e0*/  IMAD.WIDE.U32 R6, R21, 0x4, R6 ;  /* 0x0000000415067825 */ /* 0x000fc800078e0006 */
[----:B------:R-:W-:-:S04]  /*04f0*/  IMAD.WIDE.U32 R4, R21, 0x4, R4 ;  /* 0x0000000415047825 */ /* 0x000fc800078e0004 */
[----:B--2---:R-:W-:-:S05]  /*0500*/  FADD R23, R8, R23 ;  /* 0x0000001708177221 */ /* 0x004fca0000000000 */
[----:B------:R1:W-:Y:S04]  /*0510*/  STG.E desc[UR4][R14.64], R23 ;  /* 0x000000170e007986 */ /* 0x0003e8000c101904 */
[----:B------:R-:W0:Y:S04]  /*0520*/  LDG.E R6, desc[UR4][R6.64] ;  /* 0x0000000406067981 */ /* 0x000e28000c1e1900 */
[----:B------:R-:W0:Y:S02]  /*0530*/  LDG.E R3, desc[UR4][R4.64] ;  /* 0x0000000404037981 */ /* 0x000e24000c1e1900 */
[----:B0-----:R-:W-:Y:S01]  /*0540*/  FADD R11, R6, R3 ;  /* 0x00000003060b7221 */ /* 0x001fe20000000000 */
[----:B------:R-:W-:-:S04]  /*0550*/  IADD3 R3, PT, PT, R21, R0, RZ ;  /* 0x0000000015037210 */ /* 0x000fc80007ffe0ff */
[----:B------:R1:W-:Y:S01]  /*0560*/  STG.E desc[UR4][R4.64], R11 ;  /* 0x0000000b04007986 */ /* 0x0003e2000c101904 */
[----:B------:R-:W-:-:S13]  /*0570*/  ISETP.GE.AND P0, PT, R3, UR6, PT ;  /* 0x0000000603007c0c */ /* 0x000fda000bf06270 */
[----:B-1----:R-:W-:Y:S05]  /*0580*/  @!P0 BRA `(.L_x_3) ;  /* 0xfffffffc00808947 */ /* 0x002fea000383ffff */
[----:B------:R-:W-:Y:S05]  /*0590*/  EXIT ;  /* 0x000000000000794d */ /* 0x000fea0003800000 */
.L_x_4:
[----:B------:R-:W-:-:S00]  /*05a0*/  BRA `(.L_x_4) ;  /* 0xfffffffc00fc7947 */ /* 0x000fc0000383ffff */
[----:B------:R-:W-:-:S00]  /*05b0*/  NOP ;  /* 0x0000000000007918 */ /* 0x000fc00000000000 */
        /* <DEDUP_REMOVED lines=12> */
.L_x_11:


//--------------------- .text._Z3addiPfS_         --------------------------
	.section	.text._Z3addiPfS_,"ax",@progbits
	.align	128
        .global         _Z3addiPfS_
        .type           _Z3addiPfS_,@function
        .size           _Z3addiPfS_,(.L_x_12 - _Z3addiPfS_)
        .other          _Z3addiPfS_,@"STO_CUDA_ENTRY STV_DEFAULT"
_Z3addiPfS_:
.text._Z3addiPfS_:
[----:B------:R-:W-:Y:S08]  /*0000*/  LDC R1, c[0x0][0x37c] ;  /* 0x0000df00ff017b82 */ /* 0x000ff00000000800 */
[----:B------:R-:W0:Y:S02]  /*0010*/  LDC R6, c[0x0][0x380] ;  /* 0x0000e000ff067b82 */ /* 0x000e240000000800 */
[----:B0-----:R-:W-:-:S13]  /*0020*/  ISETP.GE.AND P0, PT, R6, 0x1, PT ;  /* 0x000000010600780c */ /* 0x001fda0003f06270 */
[----:B------:R-:W-:Y:S05]  /*0030*/  @!P0 EXIT ;  /* 0x000000000000894d */ /* 0x000fea0003800000 */
[C---:B------:R-:W-:Y:S01]  /*0040*/  ISETP.GE.U32.AND P1, PT, R6.reuse, 0x10, PT ;  /* 0x000000100600780c */ /* 0x040fe20003f26070 */
[----:B------:R-:W0:Y:S01]  /*0050*/  LDCU.64 UR8, c[0x0][0x358] ;  /* 0x00006b00ff0877ac */ /* 0x000e220008000a00 */
[----:B------:R-:W-:Y:S01]  /*0060*/  LOP3.LUT R10, R6, 0xf, RZ, 0xc0, !PT ;  /* 0x0000000f060a7812 */ /* 0x000fe200078ec0ff */
[----:B------:R-:W-:-:S03]  /*0070*/  HFMA2 R0, -RZ, RZ, 0, 0 ;  /* 0x00000000ff007431 */ /* 0x000fc600000001ff */
[----:B------:R-:W-:-:S07]  /*0080*/  ISETP.NE.AND P0, PT, R10, RZ, PT ;  /* 0x000000ff0a00720c */ /* 0x000fce0003f05270 */
[----:B------:R-:W-:Y:S06]  /*0090*/  @!P1 BRA `(.L_x_5) ;  /* 0x0000000400589947 */ /* 0x000fec0003800000 */
[----:B------:R-:W1:Y:S01]  /*00a0*/  LDCU.64 UR6, c[0x0][0x388] ;  /* 0x00007100ff0677ac */ /* 0x000e620008000a00 */
[----:B------:R-:W-:Y:S01]  /*00b0*/  LOP3.LUT R0, R6, 0x7ffffff0, RZ, 0xc0, !PT ;  /* 0x7ffffff006007812 */ /* 0x000fe200078ec0ff */
[----:B------:R-:W2:Y:S03]  /*00c0*/  LDCU.64 UR4, c[0x0][0x390] ;  /* 0x00007200ff0477ac */ /* 0x000ea60008000a00 */
[----:B------:R-:W-:Y:S01]  /*00d0*/  IADD3 R7, PT, PT, -R0, RZ, RZ ;  /* 0x000000ff00077210 */ /* 0x000fe20007ffe1ff */
[----:B-1----:R-:W-:Y:S02]  /*00e0*/  UIADD3 UR6, UP0, UPT, UR6, 0x20, URZ ;  /* 0x0000002006067890 */ /* 0x002fe4000ff1e0ff */
[----:B--2---:R-:W-:Y:S02]  /*00f0*/  UIADD3 UR4, UP1, UPT, UR4, 0x20, URZ ;  /* 0x0000002004047890 */ /* 0x004fe4000ff3e0ff */
[----:B------:R-:W-:-:S02]  /*0100*/  UIADD3.X UR7, UPT, UPT, URZ, UR7, URZ, UP0, !UPT ;  /* 0x00000007ff077290 */ /* 0x000fc400087fe4ff */
[----:B------:R-:W-:Y:S01]  /*0110*/  MOV R12, UR6 ;  /* 0x00000006000c7c02 */ /* 0x000fe20008000f00 */
[----:B------:R-:W-:Y:S01]  /*0120*/  UIADD3.X UR5, UPT, UPT, URZ, UR5, URZ, UP1, !UPT ;  /* 0x00000005ff057290 */ /* 0x000fe20008ffe4ff */
[----:B------:R-:W-:Y:S02]  /*0130*/  MOV R8, UR4 ;  /* 0x0000000400087c02 */ /* 0x000fe40008000f00 */
[----:B------:R-:W-:-:S03]  /*0140*/  MOV R3, UR7 ;  /* 0x0000000700037c02 */ /* 0x000fc60008000f00 */
[----:B------:R-:W-:-:S07]  /*0150*/  MOV R9, UR5 ;  /* 0x0000000500097c02 */ /* 0x000fce0008000f00 */
.L_x_6:
[----:B------:R-:W-:Y:S02]  /*0160*/  MOV R2, R12 ;  /* 0x0000000c00027202 */ /* 0x000fe40000000f00 */
[----:B-1----:R-:W-:Y:S02]  /*0170*/  MOV R4, R8 ;  /* 0x0000000800047202 */ /* 0x002fe40000000f00 */
[----:B------:R-:W-:Y:S01]  /*0180*/  MOV R5, R9 ;  /* 0x0000000900057202 */ /* 0x000fe20000000f00 */
[----:B0-----:R-:W2:Y:S04]  /*0190*/  LDG.E R8, desc[UR8][R2.64+-0x20] ;  /* 0xffffe00802087981 */ /* 0x001ea8000c1e1900 */
[----:B------:R-:W2:Y:S04]  /*01a0*/  LDG.E R9, desc[UR8][R4.64+-0x20] ;  /* 0xffffe00804097981 */ /* 0x000ea8000c1e1900 */
[----:B------:R-:W3:Y:S04]  /*01b0*/  LDG.E R11, desc[UR8][R4.64+-0x1c] ;  /* 0xffffe408040b7981 */ /* 0x000ee8000c1e1900 */
[----:B------:R-:W4:Y:S04]  /*01c0*/  LDG.E R13, desc[UR8][R4.64+-0x18] ;  /* 0xffffe808040d7981 */ /* 0x000f28000c1e1900 */
[----:B------:R-:W5:Y:S01]  /*01d0*/  LDG.E R15, desc[UR8][R4.64+-0x14] ;  /* 0xffffec08040f7981 */ /* 0x000f62000c1e1900 */
[----:B--2---:R-:W-:-:S05]  /*01e0*/  FADD R9, R8, R9 ;  /* 0x0000000908097221 */ /* 0x004fca0000000000 */
[----:B------:R0:W-:Y:S04]  /*01f0*/  STG.E desc[UR8][R4.64+-0x20], R9 ;  /* 0xffffe00904007986 */ /* 0x0001e8000c101908 */
[----:B------:R-:W3:Y:S04]  /*0200*/  LDG.E R8, desc[UR8][R2.64+-0x1c] ;  /* 0xffffe40802087981 */ /* 0x000ee8000c1e1900 */
[----:B0-----:R-:W2:Y:S01]  /*0210*/  LDG.E R9, desc[UR8][R4.64+-0x10] ;  /* 0xfffff00804097981 */ /* 0x001ea2000c1e1900 */
[----:B---3--:R-:W-:-:S05]  /*0220*/  FADD R11, R8, R11 ;  /* 0x0000000b080b7221 */ /* 0x008fca0000000000 */
[----:B------:R0:W-:Y:S04]  /*0230*/  STG.E desc[UR8][R4.64+-0x1c], R11 ;  /* 0xffffe40b04007986 */ /* 0x0001e8000c101908 */
[----:B------:R-:W4:Y:S04]  /*0240*/  LDG.E R8, desc[UR8][R2.64+-0x18] ;  /* 0xffffe80802087981 */ /* 0x000f28000c1e1900 */
[----:B0-----:R-:W3:Y:S01]  /*0250*/  LDG.E R11, desc[UR8][R4.64+-0xc] ;  /* 0xfffff408040b7981 */ /* 0x001ee2000c1e1900 */
[----:B----4-:R-:W-:-:S05]  /*0260*/  FADD R13, R8, R13 ;  /* 0x0000000d080d7221 */ /* 0x010fca0000000000 */
[----:B------:R0:W-:Y:S04]  /*0270*/  STG.E desc[UR8][R4.64+-0x18], R13 ;  /* 0xffffe80d04007986 */ /* 0x0001e8000c101908 */
[----:B------:R-:W5:Y:S04]  /*0280*/  LDG.E R8, desc[UR8][R2.64+-0x14] ;  /* 0xffffec0802087981 */ /* 0x000f68000c1e1900 */
[----:B0-----:R-:W4:Y:S01]  /*0290*/  LDG.E R13, desc[UR8][R4.64+-0x8] ;  /* 0xfffff808040d7981 */ /* 0x001f22000c1e1900 */
[----:B-----5:R-:W-:-:S05]  /*02a0*/  FADD R15, R8, R15 ;  /* 0x0000000f080f7221 */ /* 0x020fca0000000000 */
[----:B------:R0:W-:Y:S04]  /*02b0*/  STG.E desc[UR8][R4.64+-0x14], R15 ;  /* 0xffffec0f04007986 */ /* 0x0001e8000c101908 */
[----:B------:R-:W2:Y:S04]  /*02c0*/  LDG.E R8, desc[UR8][R2.64+-0x10] ;  /* 0xfffff00802087981 */ /* 0x000ea8000c1e1900 */
[----:B0-----:R-:W5:Y:S01]  /*02d0*/  LDG.E R15, desc[UR8][R4.64+-0x4] ;  /* 0xfffffc08040f7981 */ /* 0x001f62000c1e1900 */
        /* <DEDUP_REMOVED lines=34> */
[----:B------:R-:W3:Y:S02]  /*0500*/  LDG.E R8, desc[UR8][R2.64+0x14] ;  /* 0x0000140802087981 */ /* 0x000ee4000c1e1900 */
[----:B---3--:R-:W-:-:S05]  /*0510*/  FADD R11, R8, R11 ;  /* 0x0000000b080b7221 */ /* 0x008fca0000000000 */
[----:B------:R1:W-:Y:S04]  /*0520*/  STG.E desc[UR8][R4.64+0x14], R11 ;  /* 0x0000140b04007986 */ /* 0x0003e8000c101908 */
[----:B------:R-:W4:Y:S01]  /*0530*/  LDG.E R8, desc[UR8][R2.64+0x18] ;  /* 0x0000180802087981 */ /* 0x000f22000c1e1900 */
[----:B------:R-:W-:Y:S01]  /*0540*/  IADD3 R7, PT, PT, R7, 0x10, RZ ;  /* 0x0000001007077810 */ /* 0x000fe20007ffe0ff */
[----:B----4-:R-:W-:-:S05]  /*0550*/  FADD R13, R8, R13 ;  /* 0x0000000d080d7221 */ /* 0x010fca0000000000 */
[----:B------:R1:W-:Y:S04]  /*0560*/  STG.E desc[UR8][R4.64+0x18], R13 ;  /* 0x0000180d04007986 */ /* 0x0003e8000c101908 */
[----:B------:R2:W5:Y:S01]  /*0570*/  LDG.E R8, desc[UR8][R2.64+0x1c] ;  /* 0x00001c0802087981 */ /* 0x000562000c1e1900 */
[----:B------:R-:W-:Y:S02]  /*0580*/  ISETP.NE.AND P1, PT, R7, RZ, PT ;  /* 0x000000ff0700720c */ /* 0x000fe40003f25270 */
[----:B------:R-:W-:-:S05]  /*0590*/  IADD3 R12, P2, PT, R2, 0x40, RZ ;  /* 0x00000040020c7810 */ /* 0x000fca0007f5e0ff */
[----:B--2---:R-:W-:Y:S02]  /*05a0*/  IMAD.X R3, RZ, RZ, R3, P2 ;  /* 0x000000ffff037224 */ /* 0x004fe400010e0603 */
[----:B-----5:R-:W-:Y:S01]  /*05b0*/  FADD R15, R8, R15 ;  /* 0x0000000f080f7221 */ /* 0x020fe20000000000 */
[----:B------:R-:W-:-:S04]  /*05c0*/  IADD3 R8, P3, PT, R4, 0x40, RZ ;  /* 0x0000004004087810 */ /* 0x000fc80007f7e0ff */
[----:B------:R1:W-:Y:S01]  /*05d0*/  STG.E desc[UR8][R4.64+0x1c], R15 ;  /* 0x00001c0f04007986 */ /* 0x0003e2000c101908 */
[----:B0-----:R-:W-:Y:S01]  /*05e0*/  IADD3.X R9, PT, PT, RZ, R5, RZ, P3, !PT ;  /* 0x00000005ff097210 */ /* 0x001fe20001ffe4ff */
[----:B------:R-:W-:Y:S07]  /*05f0*/  @P1 BRA `(.L_x_6) ;  /* 0xfffffff800d81947 */ /* 0x000fee000383ffff */
.L_x_5:
[----:B0-----:R-:W-:Y:S05]  /*0600*/  @!P0 EXIT ;  /* 0x000000000000894d */ /* 0x001fea0003800000 */
[----:B------:R-:W-:Y:S02]  /*0610*/  ISETP.GE.U32.AND P0, PT, R10, 0x8, PT ;  /* 0x000000080a00780c */ /* 0x000fe40003f06070 */
[----:B------:R-:W-:-:S04]  /*0620*/  LOP3.LUT R12, R6, 0x7, RZ, 0xc0, !PT ;  /* 0x00000007060c7812 */ /* 0x000fc800078ec0ff */
[----:B------:R-:W-:-:S07]  /*0630*/  ISETP.NE.AND P1, PT, R12, RZ, PT ;  /* 0x000000ff0c00720c */ /* 0x000fce0003f25270 */
[----:B------:R-:W-:Y:S06]  /*0640*/  @!P0 BRA `(.L_x_7) ;  /* 0x0000000000948947 */ /* 0x000fec0003800000 */
[----:B------:R-:W0:Y:S08]  /*0650*/  LDC.64 R2, c[0x0][0x388] ;  /* 0x0000e200ff027b82 */ /* 0x000e300000000a00 */
[----:B-1----:R-:W1:Y:S01]  /*0660*/  LDC.64 R4, c[0x0][0x390] ;  /* 0x0000e400ff047b82 */ /* 0x002e620000000a00 */
[----:B0-----:R-:W-:-:S05]  /*0670*/  IMAD.WIDE.U32 R2, R0, 0x4, R2 ;  /* 0x0000000400027825 */ /* 0x001fca00078e0002 */
[----:B------:R-:W2:Y:S01]  /*0680*/  LDG.E R7, desc[UR8][R2.64] ;  /* 0x0000000802077981 */ /* 0x000ea2000c1e1900 */
[----:B-1----:R-:W-:-:S05]  /*0690*/  IMAD.WIDE.U32 R4, R0, 0x4, R4 ;  /* 0x0000000400047825 */ /* 0x002fca00078e0004 */
[----:B------:R-:W2:Y:S04]  /*06a0*/  LDG.E R8, desc[UR8][R4.64] ;  /* 0x0000000804087981 */ /* 0x000ea8000c1e1900 */
[----:B------:R-:W3:Y:S04]  /*06b0*/  LDG.E R9, desc[UR8][R4.64+0x4] ;  /* 0x0000040804097981 */ /* 0x000ee8000c1e1900 */
[----:B------:R-:W4:Y:S04]  /*06c0*/  LDG.E R11, desc[UR8][R4.64+0x8] ;  /* 0x00000808040b7981 */ /* 0x000f28000c1e1900 */
[----:B------:R-:W5:Y:S01]  /*06d0*/  LDG.E R13, desc[UR8][R4.64+0xc] ;  /* 0x00000c08040d7981 */ /* 0x000f62000c1e1900 */
[----:B--2---:R-:W-:-:S05]  /*06e0*/  FADD R7, R7, R8 ;  /* 0x0000000807077221 */ /* 0x004fca0000000000 */
[----:B------:R-:W-:Y:S04]  /*06f0*/  STG.E desc[UR8][R4.64], R7 ;  /* 0x0000000704007986 */ /* 0x000fe8000c101908 */
[----:B------:R-:W3:Y:S02]  /*0700*/  LDG.E R8, desc[UR8][R2.64+0x4] ;  /* 0x0000040802087981 */ /* 0x000ee4000c1e1900 */
[----:B---3--:R-:W-:-:S05]  /*0710*/  FADD R9, R8, R9 ;  /* 0x0000000908097221 */ /* 0x008fca0000000000 */
[----:B------:R0:W-:Y:S04]  /*0720*/  STG.E desc[UR8][R4.64+0x4], R9 ;  /* 0x0000040904007986 */ /* 0x0001e8000c101908 */
[----:B------:R-:W4:Y:S04]  /*0730*/  LDG.E R8, desc[UR8][R2.64+0x8] ;  /* 0x0000080802087981 */ /* 0x000f28000c1e1900 */
[----:B0-----:R-:W2:Y:S01]  /*0740*/  LDG.E R9, desc[UR8][R4.64+0x14] ;  /* 0x0000140804097981 */ /* 0x001ea2000c1e1900 */
[----:B----4-:R-:W-:-:S05]  /*0750*/  FADD R11, R8, R11 ;  /* 0x0000000b080b7221 */ /* 0x010fca0000000000 */
[----:B------:R0:W-:Y:S04]  /*0760*/  STG.E desc[UR8][R4.64+0x8], R11 ;  /* 0x0000080b04007986 */ /* 0x0001e8000c101908 */
[----:B------:R-:W5:Y:S04]  /*0770*/  LDG.E R8, desc[UR8][R2.64+0xc] ;  /* 0x00000c0802087981 */ /* 0x000f68000c1e1900 */
[----:B0-----:R-:W3:Y:S01]  /*0780*/  LDG.E R11, desc[UR8][R4.64+0x18] ;  /* 0x00001808040b7981 */ /* 0x001ee2000c1e1900 */
[----:B-----5:R-:W-:-:S03]  /*0790*/  FADD R13, R8, R13 ;  /* 0x0000000d080d7221 */ /* 0x020fc60000000000 */
[----:B------:R-:W4:Y:S04]  /*07a0*/  LDG.E R8, desc[UR8][R4.64+0x10] ;  /* 0x0000100804087981 */ /* 0x000f28000c1e1900 */
[----:B------:R0:W-:Y:S04]  /*07b0*/  STG.E desc[UR8][R4.64+0xc], R13 ;  /* 0x00000c0d04007986 */ /* 0x0001e8000c101908 */
[----:B------:R-:W4:Y:S04]  /*07c0*/  LDG.E R7, desc[UR8][R2.64+0x10] ;  /* 0x0000100802077981 */ /* 0x000f28000c1e1900 */
[----:B0-----:R-:W5:Y:S01]  /*07d0*/  LDG.E R13, desc[UR8][R4.64+0x1c] ;  /* 0x00001c08040d7981 */ /* 0x001f62000c1e1900 */
[----:B----4-:R-:W-:-:S05]  /*07e0*/  FADD R7, R7, R8 ;  /* 0x0000000807077221 */ /* 0x010fca0000000000 */
[----:B------:R0:W-:Y:S04]  /*07f0*/  STG.E desc[UR8][R4.64+0x10], R7 ;  /* 0x0000100704007986 */ /* 0x0001e8000c101908 */
[----:B------:R-:W2:Y:S02]  /*0800*/  LDG.E R8, desc[UR8][R2.64+0x14] ;  /* 0x0000140802087981 */ /* 0x000ea4000c1e1900 */
[----:B--2---:R-:W-:-:S05]  /*0810*/  FADD R9, R8, R9 ;  /* 0x0000000908097221 */ /* 0x004fca0000000000 */
[----:B------:R0:W-:Y:S04]  /*0820*/  STG.E desc[UR8][R4.64+0x14], R9 ;  /* 0x0000140904007986 */ /* 0x0001e8000c101908 */
[----:B------:R-:W3:Y:S02]  /*0830*/  LDG.E R8, desc[UR8][R2.64+0x18] ;  /* 0x0000180802087981 */ /* 0x000ee4000c1e1900 */
[----:B---3--:R-:W-:-:S05]  /*0840*/  FADD R11, R8, R11 ;  /* 0x0000000b080b7221 */ /* 0x008fca0000000000 */
[----:B------:R0:W-:Y:S04]  /*0850*/  STG.E desc[UR8][R4.64+0x18], R11 ;  /* 0x0000180b04007986 */ /* 0x0001e8000c101908 */
[----:B------:R-:W5:Y:S01]  /*0860*/  LDG.E R8, desc[UR8][R2.64+0x1c] ;  /* 0x00001c0802087981 */ /* 0x000f62000c1e1900 */
[----:B------:R-:W-:Y:S01]  /*0870*/  IADD3 R0, PT, PT, R0, 0x8, RZ ;  /* 0x0000000800007810 */ /* 0x000fe20007ffe0ff */
[----:B-----5:R-:W-:-:S05]  /*0880*/  FADD R13, R8, R13 ;  /* 0x0000000d080d7221 */ /* 0x020fca0000000000 */
[----:B------:R0:W-:Y:S02]  /*0890*/  STG.E desc[UR8][R4.64+0x1c], R13 ;  /* 0x00001c0d04007986 */ /* 0x0001e4000c101908 */
.L_x_7:
[----:B------:R-:W-:Y:S05]  /*08a0*/  @!P1 EXIT ;  /* 0x000000000000994d */ /* 0x000fea0003800000 */
[----:B------:R-:W-:Y:S02]  /*08b0*/  ISETP.GE.U32.AND P0, PT, R12, 0x4, PT ;  /* 0x000000040c00780c */ /* 0x000fe40003f06070 */
[----:B------:R-:W-:-:S04]  /*08c0*/  LOP3.LUT R6, R6, 0x3, RZ, 0xc0, !PT ;  /* 0x0000000306067812 */ /* 0x000fc800078ec0ff */
[----:B------:R-:W-:-:S07]  /*08d0*/  ISETP.NE.AND P1, PT, R6, RZ, PT ;  /* 0x000000ff0600720c */ /* 0x000fce0003f25270 */
[----:B------:R-:W-:Y:S06]  /*08e0*/  @!P0 BRA `(.L_x_8) ;  /* 0x0000000000548947 */ /* 0x000fec0003800000 */
[----:B01----:R-:W0:Y:S08]  /*08f0*/  LDC.64 R4, c[0x0][0x388] ;  /* 0x0000e200ff047b82 */ /* 0x003e300000000a00 */
[----:B------:R-:W1:Y:S01]  /*0900*/  LDC.64 R2, c[0x0][0x390] ;  /* 0x0000e400ff027b82 */ /* 0x000e620000000a00 */
        /* <DEDUP_REMOVED lines=8> */
[----:B------:R2:W-:Y:S04]  /*0990*/  STG.E desc[UR8][R2.64], R7 ;  /* 0x0000000702007986 */ /* 0x0005e8000c101908 */
[----:B------:R-:W3:Y:S02]  /*09a0*/  LDG.E R8, desc[UR8][R4.64+0x4] ;  /* 0x0000040804087981 */ /* 0x000ee4000c1e1900 */
[----:B---3--:R-:W-:-:S05]  /*09b0*/  FADD R9, R8, R9 ;  /* 0x0000000908097221 */ /* 0x008fca0000000000 */
[----:B------:R2:W-:Y:S04]  /*09c0*/  STG.E desc[UR8][R2.64+0x4], R9 ;  /* 0x0000040902007986 */ /* 0x0005e8000c101908 */
[----:B------:R-:W4:Y:S02]  /*09d0*/  LDG.E R8, desc[UR8][R4.64+0x8] ;  /* 0x0000080804087981 */ /* 0x000f24000c1e1900 */
[----:B----4-:R-:W-:-:S05]  /*09e0*/  FADD R11, R8, R11 ;  /* 0x0000000b080b7221 */ /* 0x010fca0000000000 */
[----:B------:R2:W-:Y:S04]  /*09f0*/  STG.E desc[UR8][R2.64+0x8], R11 ;  /* 0x0000080b02007986 */ /* 0x0005e8000c101908 */
[----:B------:R-:W5:Y:S01]  /*0a00*/  LDG.E R8, desc[UR8][R4.64+0xc] ;  /* 0x00000c0804087981 */ /* 0x000f62000c1e1900 */
[----:B------:R-:W-:Y:S01]  /*0a10*/  IADD3 R0, PT, PT, R0, 0x4, RZ ;  /* 0x0000000400007810 */ /* 0x000fe20007ffe0ff */
[----:B-----5:R-:W-:-:S05]  /*0a20*/  FADD R13, R8, R13 ;  /* 0x0000000d080d7221 */ /* 0x020fca0000000000 */
[----:B------:R2:W-:Y:S02]  /*0a30*/  STG.E desc[UR8][R2.64+0xc], R13 ;  /* 0x00000c0d02007986 */ /* 0x0005e4000c101908 */
.L_x_8:
[----:B------:R-:W-:Y:S05]  /*0a40*/  @!P1 EXIT ;  /* 0x000000000000994d */ /* 0x000fea0003800000 */
[----:B--2---:R-:W2:Y:S01]  /*0a50*/  LDC.64 R2, c[0x0][0x390] ;  /* 0x0000e400ff027b82 */ /* 0x004ea20000000a00 */
[----:B------:R-:W-:-:S07]  /*0a60*/  IMAD.MOV R6, RZ, RZ, -R6 ;  /* 0x000000ffff067224 */ /* 0x000fce00078e0a06 */
[----:B01----:R-:W0:Y:S01]  /*0a70*/  LDC.64 R4, c[0x0][0x388] ;  /* 0x0000e200ff047b82 */ /* 0x003e220000000a00 */
[----:B--2---:R-:W-:-:S05]  /*0a80*/  IMAD.WIDE.U32 R2, R0, 0x4, R2 ;  /* 0x0000000400027825 */ /* 0x004fca00078e0002 */
[----:B------:R-:W-:Y:S01]  /*0a90*/  MOV R9, R3 ;  /* 0x0000000300097202 */ /* 0x000fe20000000f00 */
[----:B0-----:R-:W-:Y:S01]  /*0aa0*/  IMAD.WIDE.U32 R4, R0, 0x4, R4 ;  /* 0x0000000400047825 */ /* 0x001fe200078e0004 */
[----:B------:R-:W-:-:S07]  /*0ab0*/  MOV R0, R2 ;  /* 0x0000000200007202 */ /* 0x000fce0000000f00 */
.L_x_9:
[----:B0-----:R-:W-:Y:S02]  /*0ac0*/  MOV R2, R0 ;  /* 0x0000000000027202 */ /* 0x001fe40000000f00 */
[----:B------:R-:W-:Y:S01]  /*0ad0*/  MOV R3, R9 ;  /* 0x0000000900037202 */ /* 0x000fe20000000f00 */
[----:B------:R0:W2:Y:S04]  /*0ae0*/  LDG.E R0, desc[UR8][R4.64] ;  /* 0x0000000804007981 */ /* 0x0000a8000c1e1900 */
[----:B------:R-:W2:Y:S01]  /*0af0*/  LDG.E R7, desc[UR8][R2.64] ;  /* 0x0000000802077981 */ /* 0x000ea2000c1e1900 */
[----:B------:R-:W-:-:S04]  /*0b00*/  IADD3 R6, PT, PT, R6, 0x1, RZ ;  /* 0x0000000106067810 */ /* 0x000fc80007ffe0ff */
[----:B------:R-:W-:Y:S02]  /*0b10*/  ISETP.NE.AND P0, PT, R6, RZ, PT ;  /* 0x000000ff0600720c */ /* 0x000fe40003f05270 */
[----:B0-----:R-:W-:-:S04]  /*0b20*/  IADD3 R4, P2, PT, R4, 0x4, RZ ;  /* 0x0000000404047810 */ /* 0x001fc80007f5e0ff */
[----:B------:R-:W-:Y:S01]  /*0b30*/  IADD3.X R5, PT, PT, RZ, R5, RZ, P2, !PT ;  /* 0x00000005ff057210 */ /* 0x000fe200017fe4ff */
[----:B--2---:R-:W-:Y:S01]  /*0b40*/  FADD R7, R0, R7 ;  /* 0x0000000700077221 */ /* 0x004fe20000000000 */
[----:B------:R-:W-:-:S04]  /*0b50*/  IADD3 R0, P1, PT, R2, 0x4, RZ ;  /* 0x0000000402007810 */ /* 0x000fc80007f3e0ff */
[----:B------:R0:W-:Y:S01]  /*0b60*/  STG.E desc[UR8][R2.64], R7 ;  /* 0x0000000702007986 */ /* 0x0001e2000c101908 */
[----:B------:R-:W-:Y:S01]  /*0b70*/  IADD3.X R9, PT, PT, RZ, R3, RZ, P1, !PT ;  /* 0x00000003ff097210 */ /* 0x000fe20000ffe4ff */
[----:B------:R-:W-:Y:S07]  /*0b80*/  @P0 BRA `(.L_x_9) ;  /* 0xfffffffc00cc0947 */ /* 0x000fee000383ffff */
[----:B------:R-:W-:Y:S05]  /*0b90*/  EXIT ;  /* 0x000000000000794d */ /* 0x000fea0003800000 */
.L_x_10:
        /* <DEDUP_REMOVED lines=14> */
.L_x_12:


//--------------------- .nv.shared.reserved.0     --------------------------
	.section	.nv.shared.reserved.0,"aw",@nobits
	.weak		__nv_reservedSMEM_offset_0_alias
	.size		__nv_reservedSMEM_offset_0_alias, 0, 64
	.other		__nv_reservedSMEM_offset_0_alias,@"STO_CUDA_RESERVED_SHARED STV_DEFAULT"
__nv_reservedSMEM_offset_0_alias:
	.zero		0
	.zero		64


//--------------------- .nv.constant0._Z11add_threadsiPfS_ --------------------------
	.section	.nv.constant0._Z11add_threadsiPfS_,"a",@progbits
	.sectionflags	@""
	.align	4
.nv.constant0._Z11add_threadsiPfS_:
	.zero		920


//--------------------- .nv.constant0._Z3addiPfS_ --------------------------
	.section	.nv.constant0._Z3addiPfS_,"a",@progbits
	.sectionflags	@""
	.align	4
.nv.constant0._Z3addiPfS_:
	.zero		920


//--------------------- SYMBOLS --------------------------

	.type		.nv.reservedSmem.offset0,@object
	.size		.nv.reservedSmem.offset0,0x4
